//
// Generated by NVIDIA NVVM Compiler
//
// Compiler Build ID: CL-36424714
// Cuda compilation tools, release 13.0, V13.0.88
// Based on NVVM 20.0.0
//

.version 9.0
.target sm_100
.address_size 64

	// .globl	_Z10setAllZeroPfS_S_m

.visible .entry _Z10setAllZeroPfS_S_m(
	.param .u64 .ptr .align 1 _Z10setAllZeroPfS_S_m_param_0,
	.param .u64 .ptr .align 1 _Z10setAllZeroPfS_S_m_param_1,
	.param .u64 .ptr .align 1 _Z10setAllZeroPfS_S_m_param_2,
	.param .u64 _Z10setAllZeroPfS_S_m_param_3
)
{
	.reg .pred 	%p<11>;
	.reg .b32 	%r<32>;
	.reg .b64 	%rd<72>;

	ld.param.u64 	%rd24, [_Z10setAllZeroPfS_S_m_param_0];
	ld.param.u64 	%rd25, [_Z10setAllZeroPfS_S_m_param_1];
	ld.param.u64 	%rd26, [_Z10setAllZeroPfS_S_m_param_2];
	ld.param.u64 	%rd23, [_Z10setAllZeroPfS_S_m_param_3];
	cvta.to.global.u64 	%rd1, %rd26;
	cvta.to.global.u64 	%rd2, %rd25;
	cvta.to.global.u64 	%rd3, %rd24;
	mov.u32 	%r13, %tid.x;
	mov.u32 	%r14, %ntid.x;
	mov.u32 	%r15, %nctaid.x;
	mul.lo.s32 	%r1, %r14, %r15;
	mov.u32 	%r16, %ntid.y;
	mov.u32 	%r17, %nctaid.y;
	mul.lo.s32 	%r2, %r16, %r17;
	add.s32 	%r29, %r13, %r1;
	cvt.s64.s32 	%rd69, %r29;
	setp.le.u64 	%p1, %rd23, %rd69;
	@%p1 bra 	$L__BB0_13;
	mov.u32 	%r18, %tid.y;
	add.s32 	%r4, %r18, %r2;
	cvt.u64.u32 	%rd5, %r4;
	add.s32 	%r5, %r4, %r2;
	cvt.u64.u32 	%rd6, %r5;
	max.u64 	%rd27, %rd23, %rd6;
	setp.gt.u64 	%p2, %rd23, %rd6;
	selp.u64 	%rd7, 1, 0, %p2;
	add.s64 	%rd28, %rd7, %rd6;
	sub.s64 	%rd8, %rd27, %rd28;
	cvt.u64.u32 	%rd9, %r2;
	and.b64  	%rd29, %rd8, -4294967296;
	setp.ne.s64 	%p3, %rd29, 0;
	@%p3 bra 	$L__BB0_3;
	cvt.u32.u64 	%r19, %rd9;
	cvt.u32.u64 	%r20, %rd8;
	div.u32 	%r21, %r20, %r19;
	cvt.u64.u32 	%rd68, %r21;
	bra.uni 	$L__BB0_4;
$L__BB0_3:
	div.u64 	%rd68, %rd8, %rd9;
$L__BB0_4:
	add.s64 	%rd13, %rd68, %rd7;
	and.b64  	%rd14, %rd13, 3;
	add.s32 	%r6, %r5, %r2;
	cvt.u64.u32 	%rd15, %r6;
	add.s32 	%r7, %r6, %r2;
	bra.uni 	$L__BB0_6;
$L__BB0_5:
	add.s32 	%r29, %r29, %r1;
	cvt.s64.s32 	%rd69, %r29;
	setp.le.u64 	%p10, %rd23, %rd69;
	@%p10 bra 	$L__BB0_13;
$L__BB0_6:
	setp.le.u64 	%p4, %rd23, %rd5;
	@%p4 bra 	$L__BB0_5;
	setp.eq.s64 	%p5, %rd14, 3;
	mul.lo.s64 	%rd18, %rd69, %rd23;
	mov.u64 	%rd70, %rd5;
	mov.u32 	%r30, %r4;
	@%p5 bra 	$L__BB0_11;
	setp.eq.s64 	%p6, %rd14, 0;
	add.s64 	%rd30, %rd18, %rd5;
	shl.b64 	%rd31, %rd30, 2;
	add.s64 	%rd32, %rd3, %rd31;
	mov.b32 	%r22, 0;
	st.global.u32 	[%rd32], %r22;
	add.s64 	%rd33, %rd2, %rd31;
	st.global.u32 	[%rd33], %r22;
	add.s64 	%rd34, %rd1, %rd31;
	st.global.u32 	[%rd34], %r22;
	mov.u64 	%rd70, %rd6;
	mov.u32 	%r30, %r5;
	@%p6 bra 	$L__BB0_11;
	setp.eq.s64 	%p7, %rd14, 1;
	add.s64 	%rd35, %rd18, %rd6;
	shl.b64 	%rd36, %rd35, 2;
	add.s64 	%rd37, %rd3, %rd36;
	mov.b32 	%r23, 0;
	st.global.u32 	[%rd37], %r23;
	add.s64 	%rd38, %rd2, %rd36;
	st.global.u32 	[%rd38], %r23;
	add.s64 	%rd39, %rd1, %rd36;
	st.global.u32 	[%rd39], %r23;
	mov.u64 	%rd70, %rd15;
	mov.u32 	%r30, %r6;
	@%p7 bra 	$L__BB0_11;
	cvt.u64.u32 	%rd70, %r7;
	add.s64 	%rd40, %rd18, %rd15;
	shl.b64 	%rd41, %rd40, 2;
	add.s64 	%rd42, %rd3, %rd41;
	mov.b32 	%r24, 0;
	st.global.u32 	[%rd42], %r24;
	add.s64 	%rd43, %rd2, %rd41;
	st.global.u32 	[%rd43], %r24;
	add.s64 	%rd44, %rd1, %rd41;
	st.global.u32 	[%rd44], %r24;
	mov.u32 	%r30, %r7;
$L__BB0_11:
	setp.lt.u64 	%p8, %rd13, 3;
	@%p8 bra 	$L__BB0_5;
$L__BB0_12:
	add.s64 	%rd45, %rd70, %rd18;
	shl.b64 	%rd46, %rd45, 2;
	add.s64 	%rd47, %rd3, %rd46;
	mov.b32 	%r25, 0;
	st.global.u32 	[%rd47], %r25;
	add.s64 	%rd48, %rd2, %rd46;
	st.global.u32 	[%rd48], %r25;
	add.s64 	%rd49, %rd1, %rd46;
	st.global.u32 	[%rd49], %r25;
	add.s32 	%r26, %r30, %r2;
	cvt.u64.u32 	%rd50, %r26;
	add.s64 	%rd51, %rd18, %rd50;
	shl.b64 	%rd52, %rd51, 2;
	add.s64 	%rd53, %rd3, %rd52;
	st.global.u32 	[%rd53], %r25;
	add.s64 	%rd54, %rd2, %rd52;
	st.global.u32 	[%rd54], %r25;
	add.s64 	%rd55, %rd1, %rd52;
	st.global.u32 	[%rd55], %r25;
	add.s32 	%r27, %r26, %r2;
	cvt.u64.u32 	%rd56, %r27;
	add.s64 	%rd57, %rd18, %rd56;
	shl.b64 	%rd58, %rd57, 2;
	add.s64 	%rd59, %rd3, %rd58;
	st.global.u32 	[%rd59], %r25;
	add.s64 	%rd60, %rd2, %rd58;
	st.global.u32 	[%rd60], %r25;
	add.s64 	%rd61, %rd1, %rd58;
	st.global.u32 	[%rd61], %r25;
	add.s32 	%r28, %r27, %r2;
	cvt.u64.u32 	%rd62, %r28;
	add.s64 	%rd63, %rd18, %rd62;
	shl.b64 	%rd64, %rd63, 2;
	add.s64 	%rd65, %rd3, %rd64;
	st.global.u32 	[%rd65], %r25;
	add.s64 	%rd66, %rd2, %rd64;
	st.global.u32 	[%rd66], %r25;
	add.s64 	%rd67, %rd1, %rd64;
	st.global.u32 	[%rd67], %r25;
	add.s32 	%r30, %r28, %r2;
	cvt.u64.u32 	%rd70, %r30;
	setp.gt.u64 	%p9, %rd23, %rd70;
	@%p9 bra 	$L__BB0_12;
	bra.uni 	$L__BB0_5;
$L__BB0_13:
	ret;

}


// ===== COMPILED SASS (sm_100) =====

	.target	sm_100

	.elftype	@"ET_EXEC"


//--------------------- .note.nv.tkinfo           --------------------------
	.section	.note.nv.tkinfo,"",@"SHT_NOTE"
	.sectionflags	@"SHF_NOTE_NV_TKINFO"
	.tkinfo
        /*0018*/ 	.word	0x00000002
        /*0030*/ 	.string	""
        /*0030*/ 	.string	"ptxas"
        /*0030*/ 	.string	"Cuda compilation tools, release 13.0, V13.0.88"
        /*0030*/ 	.string	"Build cuda_13.0.r13.0/compiler.36424714_0"
        /*0030*/ 	.string	"-arch sm_100 -m 64 "



//--------------------- .note.nv.cuinfo           --------------------------
	.section	.note.nv.cuinfo,"",@"SHT_NOTE"
	.sectionflags	@"SHF_NOTE_NV_CUINFO"
        /*0018*/ 	.short	0x0002
        /*001a*/ 	.short	0x0064
        /*001c*/ 	.short	0x0082
	.zero		2


//--------------------- .nv.info                  --------------------------
	.section	.nv.info,"",@"SHT_CUDA_INFO"
	.align	4


	//----- nvinfo : EIATTR_REGCOUNT
	.align		4
        /*0000*/ 	.byte	0x04, 0x2f
        /*0002*/ 	.short	(.L_1 - .L_0)
	.align		4
.L_0:
        /*0004*/ 	.word	index@(_Z10setAllZeroPfS_S_m)
        /*0008*/ 	.word	0x00000020


	//----- nvinfo : EIATTR_FRAME_SIZE
	.align		4
.L_1:
        /*000c*/ 	.byte	0x04, 0x11
        /*000e*/ 	.short	(.L_3 - .L_2)
	.align		4
.L_2:
        /*0010*/ 	.word	index@($__internal_0_$__cuda_sm20_div_u64)
        /*0014*/ 	.word	0x00000000


	//----- nvinfo : EIATTR_FRAME_SIZE
	.align		4
.L_3:
        /*0018*/ 	.byte	0x04, 0x11
        /*001a*/ 	.short	(.L_5 - .L_4)
	.align		4
.L_4:
        /*001c*/ 	.word	index@(_Z10setAllZeroPfS_S_m)
        /*0020*/ 	.word	0x00000000


	//----- nvinfo : EIATTR_MIN_STACK_SIZE
	.align		4
.L_5:
        /*0024*/ 	.byte	0x04, 0x12
        /*0026*/ 	.short	(.L_7 - .L_6)
	.align		4
.L_6:
        /*0028*/ 	.word	index@(_Z10setAllZeroPfS_S_m)
        /*002c*/ 	.word	0x00000000
.L_7:


//--------------------- .nv.compat                --------------------------
	.section	.nv.compat,"",@"SHT_CUDA_COMPAT_INFO"
	.align	4
        /*0000*/ 	.byte	0x02, 0x09, 0x00, 0x00, 0x02, 0x02, 0x01, 0x00, 0x02, 0x05, 0x05, 0x00, 0x03, 0x07, 0x01, 0x01
        /*0010*/ 	.byte	0x02, 0x03, 0x00, 0x00, 0x02, 0x06, 0x01, 0x00, 0x04, 0x0b, 0x08, 0x00, 0x09, 0x00, 0x00, 0x00
        /*0020*/ 	.byte	0x00, 0x00, 0x00, 0x00


//--------------------- .nv.info._Z10setAllZeroPfS_S_m --------------------------
	.section	.nv.info._Z10setAllZeroPfS_S_m,"",@"SHT_CUDA_INFO"
	.sectionflags	@""
	.align	4


	//----- nvinfo : EIATTR_CUDA_API_VERSION
	.align		4
        /*0000*/ 	.byte	0x04, 0x37
        /*0002*/ 	.short	(.L_9 - .L_8)
.L_8:
        /*0004*/ 	.word	0x00000082


	//----- nvinfo : EIATTR_KPARAM_INFO
	.align		4
.L_9:
        /*0008*/ 	.byte	0x04, 0x17
        /*000a*/ 	.short	(.L_11 - .L_10)
.L_10:
        /*000c*/ 	.word	0x00000000
        /*0010*/ 	.short	0x0003
        /*0012*/ 	.short	0x0018
        /*0014*/ 	.byte	0x00, 0xf0, 0x21, 0x00


	//----- nvinfo : EIATTR_KPARAM_INFO
	.align		4
.L_11:
        /*0018*/ 	.byte	0x04, 0x17
        /*001a*/ 	.short	(.L_13 - .L_12)
.L_12:
        /*001c*/ 	.word	0x00000000
        /*0020*/ 	.short	0x0002
        /*0022*/ 	.short	0x0010
        /*0024*/ 	.byte	0x00, 0xf5, 0x21, 0x00


	//----- nvinfo : EIATTR_KPARAM_INFO
	.align		4
.L_13:
        /*0028*/ 	.byte	0x04, 0x17
        /*002a*/ 	.short	(.L_15 - .L_14)
.L_14:
        /*002c*/ 	.word	0x00000000
        /*0030*/ 	.short	0x0001
        /*0032*/ 	.short	0x0008
        /*0034*/ 	.byte	0x00, 0xf5, 0x21, 0x00


	//----- nvinfo : EIATTR_KPARAM_INFO
	.align		4
.L_15:
        /*0038*/ 	.byte	0x04, 0x17
        /*003a*/ 	.short	(.L_17 - .L_16)
.L_16:
        /*003c*/ 	.word	0x00000000
        /*0040*/ 	.short	0x0000
        /*0042*/ 	.short	0x0000
        /*0044*/ 	.byte	0x00, 0xf5, 0x21, 0x00


	//----- nvinfo : EIATTR_SPARSE_MMA_MASK
	.align		4
.L_17:
        /*0048*/ 	.byte	0x03, 0x50
        /*004a*/ 	.short	0x0000


	//----- nvinfo : EIATTR_MAXREG_COUNT
	.align		4
        /*004c*/ 	.byte	0x03, 0x1b
        /*004e*/ 	.short	0x00ff


	//----- nvinfo : EIATTR_MERCURY_ISA_VERSION
	.align		4
        /*0050*/ 	.byte	0x03, 0x5f
        /*0052*/ 	.short	0x0101


	//----- nvinfo : EIATTR_VRC_CTA_INIT_COUNT
	.align		4
        /*0054*/ 	.byte	0x02, 0x4a
	.zero		1
	.zero		1


	//----- nvinfo : EIATTR_EXIT_INSTR_OFFSETS
	.align		4
        /*0058*/ 	.byte	0x04, 0x1c
        /*005a*/ 	.short	(.L_19 - .L_18)


	//   ....[0]....
.L_18:
        /*005c*/ 	.word	0x000000d0


	//   ....[1]....
        /*0060*/ 	.word	0x00000d20


	//----- nvinfo : EIATTR_CRS_STACK_SIZE
	.align		4
.L_19:
        /*0064*/ 	.byte	0x04, 0x1e
        /*0066*/ 	.short	(.L_21 - .L_20)
.L_20:
        /*0068*/ 	.word	0x00000000


	//----- nvinfo : EIATTR_CBANK_PARAM_SIZE
	.align		4
.L_21:
        /*006c*/ 	.byte	0x03, 0x19
        /*006e*/ 	.short	0x0020


	//----- nvinfo : EIATTR_PARAM_CBANK
	.align		4
        /*0070*/ 	.byte	0x04, 0x0a
        /*0072*/ 	.short	(.L_23 - .L_22)
	.align		4
.L_22:
        /*0074*/ 	.word	index@(.nv.constant0._Z10setAllZeroPfS_S_m)
        /*0078*/ 	.short	0x0380
        /*007a*/ 	.short	0x0020


	//----- nvinfo : EIATTR_SW_WAR
	.align		4
.L_23:
        /*007c*/ 	.byte	0x04, 0x36
        /*007e*/ 	.short	(.L_25 - .L_24)
.L_24:
        /*0080*/ 	.word	0x00000008
.L_25:


//--------------------- .nv.callgraph             --------------------------
	.section	.nv.callgraph,"",@"SHT_CUDA_CALLGRAPH"
	.align	4
	.sectionentsize	8
	.align		4
        /*0000*/ 	.word	0x00000000
	.align		4
        /*0004*/ 	.word	0xffffffff
	.align		4
        /*0008*/ 	.word	0x00000000
	.align		4
        /*000c*/ 	.word	0xfffffffe
	.align		4
        /*0010*/ 	.word	0x00000000
	.align		4
        /*0014*/ 	.word	0xfffffffd
	.align		4
        /*0018*/ 	.word	0x00000000
	.align		4
        /*001c*/ 	.word	0xfffffffc


//--------------------- .text._Z10setAllZeroPfS_S_m --------------------------
	.section	.text._Z10setAllZeroPfS_S_m,"ax",@progbits
	.align	128
        .global         _Z10setAllZeroPfS_S_m
        .type           _Z10setAllZeroPfS_S_m,@function
        .size           _Z10setAllZeroPfS_S_m,(.L_x_10 - _Z10setAllZeroPfS_S_m)
        .other          _Z10setAllZeroPfS_S_m,@"STO_CUDA_ENTRY STV_DEFAULT"
_Z10setAllZeroPfS_S_m:
.text._Z10setAllZeroPfS_S_m:
[----:B------:R-:W-:Y:S01]  /*0000*/  LDC R1, c[0x0][0x37c] ;  /* 0x0000df00ff017b82 */ /* 0x000fe20000000800 */
[----:B------:R-:W0:Y:S01]  /*0010*/  S2R R5, SR_TID.X ;  /* 0x0000000000057919 */ /* 0x000e220000002100 */
[----:B------:R-:W1:Y:S06]  /*0020*/  LDCU UR6, c[0x0][0x360] ;  /* 0x00006c00ff0677ac */ /* 0x000e6c0008000800 */
[----:B------:R-:W2:Y:S01]  /*0030*/  LDC.64 R8, c[0x0][0x398] ;  /* 0x0000e600ff087b82 */ /* 0x000ea20000000a00 */
[----:B------:R-:W1:Y:S02]  /*0040*/  LDCU UR4, c[0x0][0x370] ;  /* 0x00006e00ff0477ac */ /* 0x000e640008000800 */
[----:B-1----:R-:W-:Y:S01]  /*0050*/  UIMAD UR6, UR6, UR4, URZ ;  /* 0x00000004060672a4 */ /* 0x002fe2000f8e02ff */
[----:B------:R-:W1:Y:S01]  /*0060*/  LDCU UR4, c[0x0][0x364] ;  /* 0x00006c80ff0477ac */ /* 0x000e620008000800 */
[----:B------:R-:W1:Y:S04]  /*0070*/  LDCU UR5, c[0x0][0x374] ;  /* 0x00006e80ff0577ac */ /* 0x000e680008000800 */
[----:B0-----:R-:W-:-:S05]  /*0080*/  VIADD R5, R5, UR6 ;  /* 0x0000000605057c36 */ /* 0x001fca0008000000 */
[----:B------:R-:W-:Y:S02]  /*0090*/  SHF.R.S32.HI R2, RZ, 0x1f, R5 ;  /* 0x0000001fff027819 */ /* 0x000fe40000011405 */
[----:B--2---:R-:W-:-:S04]  /*00a0*/  ISETP.GE.U32.AND P0, PT, R5, R8, PT ;  /* 0x000000080500720c */ /* 0x004fc80003f06070 */
[----:B------:R-:W-:Y:S01]  /*00b0*/  ISETP.GE.U32.AND.EX P0, PT, R2, R9, PT, P0 ;  /* 0x000000090200720c */ /* 0x000fe20003f06100 */
[----:B-1----:R-:W-:-:S12]  /*00c0*/  UIMAD UR4, UR4, UR5, URZ ;  /* 0x00000005040472a4 */ /* 0x002fd8000f8e02ff */
[----:B------:R-:W-:Y:S05]  /*00d0*/  @P0 EXIT ;  /* 0x000000000000094d */ /* 0x000fea0003800000 */
[----:B------:R-:W0:Y:S01]  /*00e0*/  S2R R0, SR_TID.Y ;  /* 0x0000000000007919 */ /* 0x000e220000002200 */
[----:B------:R-:W-:Y:S01]  /*00f0*/  BSSY.RECONVERGENT B0, `(.L_x_0) ;  /* 0x0000026000007945 */ /* 0x000fe20003800200 */
[----:B------:R-:W-:Y:S02]  /*0100*/  IMAD.MOV.U32 R4, RZ, RZ, R5 ;  /* 0x000000ffff047224 */ /* 0x000fe400078e0005 */
[----:B0-----:R-:W-:-:S04]  /*0110*/  VIADD R0, R0, UR4 ;  /* 0x0000000400007c36 */ /* 0x001fc80008000000 */
[----:B------:R-:W-:-:S05]  /*0120*/  VIADD R3, R0, UR4 ;  /* 0x0000000400037c36 */ /* 0x000fca0008000000 */
[CC--:B------:R-:W-:Y:S02]  /*0130*/  ISETP.GT.U32.AND P1, PT, R3.reuse, R8.reuse, PT ;  /* 0x000000080300720c */ /* 0x0c0fe40003f24070 */
[CC--:B------:R-:W-:Y:S02]  /*0140*/  ISETP.GE.U32.AND P0, PT, R3.reuse, R8.reuse, PT ;  /* 0x000000080300720c */ /* 0x0c0fe40003f06070 */
[-C--:B------:R-:W-:Y:S02]  /*0150*/  ISETP.GT.U32.AND.EX P1, PT, RZ, R9.reuse, PT, P1 ;  /* 0x00000009ff00720c */ /* 0x080fe40003f24110 */
[----:B------:R-:W-:Y:S02]  /*0160*/  ISETP.GE.U32.AND.EX P0, PT, RZ, R9, PT, P0 ;  /* 0x00000009ff00720c */ /* 0x000fe40003f06100 */
[----:B------:R-:W-:Y:S02]  /*0170*/  SEL R7, R3, R8, P1 ;  /* 0x0000000803077207 */ /* 0x000fe40000800000 */
[----:B------:R-:W-:-:S02]  /*0180*/  SEL R6, RZ, 0x1, P0 ;  /* 0x00000001ff067807 */ /* 0x000fc40000000000 */
[----:B------:R-:W-:Y:S01]  /*0190*/  SEL R8, R9, RZ, !P1 ;  /* 0x000000ff09087207 */ /* 0x000fe20004800000 */
[----:B------:R-:W-:Y:S01]  /*01a0*/  IMAD.MOV.U32 R9, RZ, RZ, -0x1 ;  /* 0xffffffffff097424 */ /* 0x000fe200078e00ff */
[----:B------:R-:W-:-:S04]  /*01b0*/  IADD3 R7, P0, P1, R7, -R6, -R3 ;  /* 0x8000000607077210 */ /* 0x000fc8000791e803 */
[----:B------:R-:W-:-:S04]  /*01c0*/  IADD3.X R8, PT, PT, R8, -0x1, R9, P0, P1 ;  /* 0xffffffff08087810 */ /* 0x000fc800007e2409 */
[----:B------:R-:W-:-:S13]  /*01d0*/  ISETP.NE.U32.AND P0, PT, R8, RZ, PT ;  /* 0x000000ff0800720c */ /* 0x000fda0003f05070 */
[----:B------:R-:W-:Y:S05]  /*01e0*/  @P0 BRA `(.L_x_1) ;  /* 0x0000000000500947 */ /* 0x000fea0003800000 */
[----:B------:R-:W0:Y:S01]  /*01f0*/  I2F.U32.RP R10, UR4 ;  /* 0x00000004000a7d06 */ /* 0x000e220008209000 */
[----:B------:R-:W-:Y:S01]  /*0200*/  IMAD R11, RZ, RZ, -UR4 ;  /* 0x80000004ff0b7e24 */ /* 0x000fe2000f8e02ff */
[----:B------:R-:W-:-:S06]  /*0210*/  ISETP.NE.U32.AND P2, PT, RZ, UR4, PT ;  /* 0x00000004ff007c0c */ /* 0x000fcc000bf45070 */
[----:B0-----:R-:W0:Y:S02]  /*0220*/  MUFU.RCP R10, R10 ;  /* 0x0000000a000a7308 */ /* 0x001e240000001000 */
[----:B0-----:R-:W-:-:S06]  /*0230*/  VIADD R8, R10, 0xffffffe ;  /* 0x0ffffffe0a087836 */ /* 0x001fcc0000000000 */
[----:B------:R0:W1:Y:S02]  /*0240*/  F2I.FTZ.U32.TRUNC.NTZ R9, R8 ;  /* 0x0000000800097305 */ /* 0x000064000021f000 */
[----:B0-----:R-:W-:Y:S02]  /*0250*/  IMAD.MOV.U32 R8, RZ, RZ, RZ ;  /* 0x000000ffff087224 */ /* 0x001fe400078e00ff */
[----:B-1----:R-:W-:-:S04]  /*0260*/  IMAD R11, R11, R9, RZ ;  /* 0x000000090b0b7224 */ /* 0x002fc800078e02ff */
[----:B------:R-:W-:-:S04]  /*0270*/  IMAD.HI.U32 R12, R9, R11, R8 ;  /* 0x0000000b090c7227 */ /* 0x000fc800078e0008 */
[----:B------:R-:W-:Y:S02]  /*0280*/  IMAD.MOV.U32 R9, RZ, RZ, RZ ;  /* 0x000000ffff097224 */ /* 0x000fe400078e00ff */
[----:B------:R-:W-:-:S04]  /*0290*/  IMAD.HI.U32 R8, R12, R7, RZ ;  /* 0x000000070c087227 */ /* 0x000fc800078e00ff */
[----:B------:R-:W-:-:S04]  /*02a0*/  IMAD.MOV R12, RZ, RZ, -R8 ;  /* 0x000000ffff0c7224 */ /* 0x000fc800078e0a08 */
[----:B------:R-:W-:-:S05]  /*02b0*/  IMAD R7, R12, UR4, R7 ;  /* 0x000000040c077c24 */ /* 0x000fca000f8e0207 */
[----:B------:R-:W-:-:S13]  /*02c0*/  ISETP.GE.U32.AND P0, PT, R7, UR4, PT ;  /* 0x0000000407007c0c */ /* 0x000fda000bf06070 */
[----:B------:R-:W-:Y:S02]  /*02d0*/  @P0 VIADD R7, R7, -UR4 ;  /* 0x8000000407070c36 */ /* 0x000fe40008000000 */
[----:B------:R-:W-:-:S03]  /*02e0*/  @P0 VIADD R8, R8, 0x1 ;  /* 0x0000000108080836 */ /* 0x000fc60000000000 */
[----:B------:R-:W-:-:S13]  /*02f0*/  ISETP.GE.U32.AND P1, PT, R7, UR4, PT ;  /* 0x0000000407007c0c */ /* 0x000fda000bf26070 */
[----:B------:R-:W-:Y:S02]  /*0300*/  @P1 IADD3 R8, PT, PT, R8, 0x1, RZ ;  /* 0x0000000108081810 */ /* 0x000fe40007ffe0ff */
[----:B------:R-:W-:Y:S01]  /*0310*/  @!P2 LOP3.LUT R8, RZ, UR4, RZ, 0x33, !PT ;  /* 0x00000004ff08ac12 */ /* 0x000fe2000f8e33ff */
[----:B------:R-:W-:Y:S06]  /*0320*/  BRA `(.L_x_2) ;  /* 0x0000000000087947 */ /* 0x000fec0003800000 */
.L_x_1:
[----:B------:R-:W-:-:S07]  /*0330*/  MOV R10, 0x350 ;  /* 0x00000350000a7802 */ /* 0x000fce0000000f00 */
[----:B------:R-:W-:Y:S05]  /*0340*/  CALL.REL.NOINC `($__internal_0_$__cuda_sm20_div_u64) ;  /* 0x0000000800807944 */ /* 0x000fea0003c00000 */
.L_x_2:
[----:B------:R-:W-:Y:S05]  /*0350*/  BSYNC.RECONVERGENT B0 ;  /* 0x0000000000007941 */ /* 0x000fea0003800200 */
.L_x_0:
[----:B------:R-:W-:Y:S01]  /*0360*/  IADD3 R6, P0, PT, R8, R6, RZ ;  /* 0x0000000608067210 */ /* 0x000fe20007f1e0ff */
[----:B------:R-:W-:Y:S01]  /*0370*/  VIADD R8, R3, UR4 ;  /* 0x0000000403087c36 */ /* 0x000fe20008000000 */
[----:B------:R-:W0:Y:S03]  /*0380*/  LDCU.64 UR8, c[0x0][0x358] ;  /* 0x00006b00ff0877ac */ /* 0x000e260008000a00 */
[----:B------:R-:W-:Y:S01]  /*0390*/  IMAD.X R7, RZ, RZ, R9, P0 ;  /* 0x000000ffff077224 */ /* 0x000fe200000e0609 */
[----:B------:R-:W-:Y:S01]  /*03a0*/  LOP3.LUT R9, R6, 0x3, RZ, 0xc0, !PT ;  /* 0x0000000306097812 */ /* 0x000fe200078ec0ff */
[----:B------:R-:W-:-:S07]  /*03b0*/  VIADD R22, R8, UR4 ;  /* 0x0000000408167c36 */ /* 0x000fce0008000000 */
.L_x_8:
[----:B-1----:R-:W1:Y:S01]  /*03c0*/  LDCU.64 UR10, c[0x0][0x398] ;  /* 0x00007300ff0a77ac */ /* 0x002e620008000a00 */
[----:B------:R-:W-:Y:S01]  /*03d0*/  BSSY.RECONVERGENT B0, `(.L_x_3) ;  /* 0x0000090000007945 */ /* 0x000fe20003800200 */
[----:B------:R-:W2:Y:S01]  /*03e0*/  LDCU.64 UR16, c[0x0][0x390] ;  /* 0x00007200ff1077ac */ /* 0x000ea20008000a00 */
[----:B------:R-:W3:Y:S01]  /*03f0*/  LDCU.128 UR12, c[0x0][0x380] ;  /* 0x00007000ff0c77ac */ /* 0x000ee20008000c00 */
[----:B-1----:R-:W-:-:S04]  /*0400*/  ISETP.GE.U32.AND P0, PT, R0, UR10, PT ;  /* 0x0000000a00007c0c */ /* 0x002fc8000bf06070 */
[----:B------:R-:W-:-:S13]  /*0410*/  ISETP.GE.U32.AND.EX P0, PT, RZ, UR11, PT, P0 ;  /* 0x0000000bff007c0c */ /* 0x000fda000bf06100 */
[----:B--23--:R-:W-:Y:S05]  /*0420*/  @P0 BRA `(.L_x_4) ;  /* 0x0000000800280947 */ /* 0x00cfea0003800000 */
[----:B------:R-:W-:Y:S01]  /*0430*/  ISETP.NE.U32.AND P0, PT, R9, 0x3, PT ;  /* 0x000000030900780c */ /* 0x000fe20003f05070 */
[----:B------:R-:W-:Y:S01]  /*0440*/  BSSY.RECONVERGENT B1, `(.L_x_5) ;  /* 0x0000041000017945 */ /* 0x000fe20003800200 */
[--C-:B------:R-:W-:Y:S02]  /*0450*/  IMAD.MOV.U32 R24, RZ, RZ, R0.reuse ;  /* 0x000000ffff187224 */ /* 0x100fe400078e0000 */
[----:B------:R-:W-:Y:S01]  /*0460*/  ISETP.NE.AND.EX P0, PT, RZ, RZ, PT, P0 ;  /* 0x000000ffff00720c */ /* 0x000fe20003f05300 */
[----:B------:R-:W-:Y:S02]  /*0470*/  IMAD.MOV.U32 R16, RZ, RZ, R0 ;  /* 0x000000ffff107224 */ /* 0x000fe400078e0000 */
[----:B------:R-:W-:-:S10]  /*0480*/  IMAD.MOV.U32 R17, RZ, RZ, RZ ;  /* 0x000000ffff117224 */ /* 0x000fd400078e00ff */
[----:B------:R-:W-:Y:S05]  /*0490*/  @!P0 BRA `(.L_x_6) ;  /* 0x0000000000ec8947 */ /* 0x000fea0003800000 */
[----:B------:R-:W1:Y:S01]  /*04a0*/  LDC.64 R10, c[0x0][0x380] ;  /* 0x0000e000ff0a7b82 */ /* 0x000e620000000a00 */
[----:B------:R-:W-:Y:S02]  /*04b0*/  IMAD R18, R2, UR10, RZ ;  /* 0x0000000a02127c24 */ /* 0x000fe4000f8e02ff */
[----:B------:R-:W-:-:S04]  /*04c0*/  IMAD.WIDE.U32 R16, R5, UR10, R16 ;  /* 0x0000000a05107c25 */ /* 0x000fc8000f8e0010 */
[----:B------:R-:W-:Y:S01]  /*04d0*/  IMAD R23, R5, UR11, R18 ;  /* 0x0000000b05177c24 */ /* 0x000fe2000f8e0212 */
[----:B------:R-:W2:Y:S03]  /*04e0*/  LDC.64 R12, c[0x0][0x388] ;  /* 0x0000e200ff0c7b82 */ /* 0x000ea60000000a00 */
[----:B------:R-:W-:Y:S02]  /*04f0*/  IMAD.IADD R19, R17, 0x1, R23 ;  /* 0x0000000111137824 */ /* 0x000fe400078e0217 */
[----:B------:R-:W-:-:S03]  /*0500*/  IMAD.SHL.U32 R17, R16, 0x4, RZ ;  /* 0x0000000410117824 */ /* 0x000fc600078e00ff */
[----:B------:R-:W3:Y:S01]  /*0510*/  LDC.64 R14, c[0x0][0x390] ;  /* 0x0000e400ff0e7b82 */ /* 0x000ee20000000a00 */
[----:B------:R-:W-:Y:S02]  /*0520*/  SHF.L.U64.HI R24, R16, 0x2, R19 ;  /* 0x0000000210187819 */ /* 0x000fe40000010213 */
[----:B-1----:R-:W-:-:S04]  /*0530*/  IADD3 R20, P0, PT, R17, R10, RZ ;  /* 0x0000000a11147210 */ /* 0x002fc80007f1e0ff */
[----:B------:R-:W-:Y:S02]  /*0540*/  IADD3.X R21, PT, PT, R24, R11, RZ, P0, !PT ;  /* 0x0000000b18157210 */ /* 0x000fe400007fe4ff */
[----:B------:R-:W-:Y:S02]  /*0550*/  ISETP.NE.U32.AND P0, PT, R9, RZ, PT ;  /* 0x000000ff0900720c */ /* 0x000fe40003f05070 */
[----:B--2---:R-:W-:Y:S01]  /*0560*/  IADD3 R18, P1, PT, R17, R12, RZ ;  /* 0x0000000c11127210 */ /* 0x004fe20007f3e0ff */
[----:B0-----:R-:W-:Y:S01]  /*0570*/  STG.E desc[UR8][R20.64], RZ ;  /* 0x000000ff14007986 */ /* 0x001fe2000c101908 */
[----:B------:R-:W-:-:S03]  /*0580*/  ISETP.NE.AND.EX P0, PT, RZ, RZ, PT, P0 ;  /* 0x000000ffff00720c */ /* 0x000fc60003f05300 */
[----:B------:R-:W-:Y:S01]  /*0590*/  IMAD.X R19, R24, 0x1, R13, P1 ;  /* 0x0000000118137824 */ /* 0x000fe200008e060d */
[----:B---3--:R-:W-:-:S04]  /*05a0*/  IADD3 R16, P2, PT, R17, R14, RZ ;  /* 0x0000000e11107210 */ /* 0x008fc80007f5e0ff */
[----:B------:R-:W-:Y:S01]  /*05b0*/  STG.E desc[UR8][R18.64], RZ ;  /* 0x000000ff12007986 */ /* 0x000fe2000c101908 */
[----:B------:R-:W-:Y:S02]  /*05c0*/  IMAD.X R17, R24, 0x1, R15, P2 ;  /* 0x0000000118117824 */ /* 0x000fe400010e060f */
[----:B------:R-:W-:-:S03]  /*05d0*/  IMAD.MOV.U32 R24, RZ, RZ, R3 ;  /* 0x000000ffff187224 */ /* 0x000fc600078e0003 */
[----:B------:R0:W-:Y:S02]  /*05e0*/  STG.E desc[UR8][R16.64], RZ ;  /* 0x000000ff10007986 */ /* 0x0001e4000c101908 */
[----:B0-----:R-:W-:Y:S02]  /*05f0*/  IMAD.MOV.U32 R16, RZ, RZ, R3 ;  /* 0x000000ffff107224 */ /* 0x001fe400078e0003 */
[----:B------:R-:W-:Y:S01]  /*0600*/  IMAD.MOV.U32 R17, RZ, RZ, RZ ;  /* 0x000000ffff117224 */ /* 0x000fe200078e00ff */
[----:B------:R-:W-:Y:S06]  /*0610*/  @!P0 BRA `(.L_x_6) ;  /* 0x00000000008c8947 */ /* 0x000fec0003800000 */
[----:B------:R-:W-:-:S04]  /*0620*/  IMAD.WIDE.U32 R16, R5, UR10, R16 ;  /* 0x0000000a05107c25 */ /* 0x000fc8000f8e0010 */
[----:B------:R-:W-:Y:S02]  /*0630*/  IMAD.IADD R19, R23, 0x1, R17 ;  /* 0x0000000117137824 */ /* 0x000fe400078e0211 */
[----:B------:R-:W-:-:S03]  /*0640*/  IMAD.SHL.U32 R17, R16, 0x4, RZ ;  /* 0x0000000410117824 */ /* 0x000fc600078e00ff */
[----:B------:R-:W-:Y:S02]  /*0650*/  SHF.L.U64.HI R24, R16, 0x2, R19 ;  /* 0x0000000210187819 */ /* 0x000fe40000010213 */
[C---:B------:R-:W-:Y:S02]  /*0660*/  IADD3 R20, P0, PT, R17.reuse, R10, RZ ;  /* 0x0000000a11147210 */ /* 0x040fe40007f1e0ff */
[C---:B------:R-:W-:Y:S02]  /*0670*/  IADD3 R18, P1, PT, R17.reuse, R12, RZ ;  /* 0x0000000c11127210 */ /* 0x040fe40007f3e0ff */
[----:B------:R-:W-:Y:S01]  /*0680*/  IADD3 R16, P2, PT, R17, R14, RZ ;  /* 0x0000000e11107210 */ /* 0x000fe20007f5e0ff */
[C---:B------:R-:W-:Y:S01]  /*0690*/  IMAD.X R21, R24.reuse, 0x1, R11, P0 ;  /* 0x0000000118157824 */ /* 0x040fe200000e060b */
[----:B------:R-:W-:Y:S01]  /*06a0*/  ISETP.NE.U32.AND P0, PT, R9, 0x1, PT ;  /* 0x000000010900780c */ /* 0x000fe20003f05070 */
[C---:B------:R-:W-:Y:S01]  /*06b0*/  IMAD.X R19, R24.reuse, 0x1, R13, P1 ;  /* 0x0000000118137824 */ /* 0x040fe200008e060d */
[----:B------:R-:W-:Y:S01]  /*06c0*/  IADD3.X R17, PT, PT, R24, R15, RZ, P2, !PT ;  /* 0x0000000f18117210 */ /* 0x000fe200017fe4ff */
[--C-:B------:R-:W-:Y:S01]  /*06d0*/  IMAD.MOV.U32 R24, RZ, RZ, R8.reuse ;  /* 0x000000ffff187224 */ /* 0x100fe200078e0008 */
[----:B------:R-:W-:Y:S01]  /*06e0*/  ISETP.NE.AND.EX P0, PT, RZ, RZ, PT, P0 ;  /* 0x000000ffff00720c */ /* 0x000fe20003f05300 */
[----:B------:R-:W-:Y:S04]  /*06f0*/  STG.E desc[UR8][R20.64], RZ ;  /* 0x000000ff14007986 */ /* 0x000fe8000c101908 */
[----:B------:R-:W-:Y:S04]  /*0700*/  STG.E desc[UR8][R18.64], RZ ;  /* 0x000000ff12007986 */ /* 0x000fe8000c101908 */
[----:B------:R0:W-:Y:S02]  /*0710*/  STG.E desc[UR8][R16.64], RZ ;  /* 0x000000ff10007986 */ /* 0x0001e4000c101908 */
[----:B0-----:R-:W-:-:S02]  /*0720*/  IMAD.MOV.U32 R16, RZ, RZ, R8 ;  /* 0x000000ffff107224 */ /* 0x001fc400078e0008 */
[----:B------:R-:W-:Y:S01]  /*0730*/  IMAD.MOV.U32 R17, RZ, RZ, RZ ;  /* 0x000000ffff117224 */ /* 0x000fe200078e00ff */
[----:B------:R-:W-:Y:S06]  /*0740*/  @!P0 BRA `(.L_x_6) ;  /* 0x0000000000408947 */ /* 0x000fec0003800000 */
[----:B------:R-:W-:-:S04]  /*0750*/  IMAD.WIDE.U32 R16, R5, UR10, R16 ;  /* 0x0000000a05107c25 */ /* 0x000fc8000f8e0010 */
[----:B------:R-:W-:Y:S02]  /*0760*/  IMAD.IADD R23, R23, 0x1, R17 ;  /* 0x0000000117177824 */ /* 0x000fe400078e0211 */
[C---:B------:R-:W-:Y:S02]  /*0770*/  IMAD.SHL.U32 R17, R16.reuse, 0x4, RZ ;  /* 0x0000000410117824 */ /* 0x040fe400078e00ff */
[----:B------:R-:W-:Y:S01]  /*0780*/  IMAD.MOV.U32 R24, RZ, RZ, R22 ;  /* 0x000000ffff187224 */ /* 0x000fe200078e0016 */
[----:B------:R-:W-:Y:S02]  /*0790*/  SHF.L.U64.HI R16, R16, 0x2, R23 ;  /* 0x0000000210107819 */ /* 0x000fe40000010217 */
[C---:B------:R-:W-:Y:S02]  /*07a0*/  IADD3 R10, P0, PT, R17.reuse, R10, RZ ;  /* 0x0000000a110a7210 */ /* 0x040fe40007f1e0ff */
[C---:B------:R-:W-:Y:S02]  /*07b0*/  IADD3 R12, P1, PT, R17.reuse, R12, RZ ;  /* 0x0000000c110c7210 */ /* 0x040fe40007f3e0ff */
[----:B------:R-:W-:Y:S01]  /*07c0*/  IADD3 R14, P2, PT, R17, R14, RZ ;  /* 0x0000000e110e7210 */ /* 0x000fe20007f5e0ff */
[----:B------:R-:W-:-:S02]  /*07d0*/  IMAD.X R11, R16, 0x1, R11, P0 ;  /* 0x00000001100b7824 */ /* 0x000fc400000e060b */
[C---:B------:R-:W-:Y:S02]  /*07e0*/  IMAD.X R13, R16.reuse, 0x1, R13, P1 ;  /* 0x00000001100d7824 */ /* 0x040fe400008e060d */
[----:B------:R-:W-:Y:S01]  /*07f0*/  IMAD.X R15, R16, 0x1, R15, P2 ;  /* 0x00000001100f7824 */ /* 0x000fe200010e060f */
[----:B------:R1:W-:Y:S01]  /*0800*/  STG.E desc[UR8][R10.64], RZ ;  /* 0x000000ff0a007986 */ /* 0x0003e2000c101908 */
[----:B------:R-:W-:Y:S01]  /*0810*/  MOV R16, R22 ;  /* 0x0000001600107202 */ /* 0x000fe20000000f00 */
[----:B------:R-:W-:Y:S02]  /*0820*/  IMAD.MOV.U32 R17, RZ, RZ, RZ ;  /* 0x000000ffff117224 */ /* 0x000fe400078e00ff */
[----:B------:R1:W-:Y:S04]  /*0830*/  STG.E desc[UR8][R12.64], RZ ;  /* 0x000000ff0c007986 */ /* 0x0003e8000c101908 */
[----:B------:R1:W-:Y:S02]  /*0840*/  STG.E desc[UR8][R14.64], RZ ;  /* 0x000000ff0e007986 */ /* 0x0003e4000c101908 */
.L_x_6:
[----:B0-----:R-:W-:Y:S05]  /*0850*/  BSYNC.RECONVERGENT B1 ;  /* 0x0000000000017941 */ /* 0x001fea0003800200 */
.L_x_5:
[----:B------:R-:W-:-:S04]  /*0860*/  ISETP.GE.U32.AND P0, PT, R6, 0x3, PT ;  /* 0x000000030600780c */ /* 0x000fc80003f06070 */
[----:B------:R-:W-:-:S13]  /*0870*/  ISETP.GE.U32.AND.EX P0, PT, R7, RZ, PT, P0 ;  /* 0x000000ff0700720c */ /* 0x000fda0003f06100 */
[----:B------:R-:W-:Y:S05]  /*0880*/  @!P0 BRA `(.L_x_4) ;  /* 0x0000000400108947 */ /* 0x000fea0003800000 */
.L_x_7:
[----:B-1----:R-:W-:Y:S02]  /*0890*/  IMAD R10, R2, UR10, RZ ;  /* 0x0000000a020a7c24 */ /* 0x002fe4000f8e02ff */
[----:B------:R-:W-:Y:S02]  /*08a0*/  IMAD.MOV.U32 R14, RZ, RZ, R16 ;  /* 0x000000ffff0e7224 */ /* 0x000fe400078e0010 */
[----:B------:R-:W-:Y:S02]  /*08b0*/  IMAD.MOV.U32 R15, RZ, RZ, R17 ;  /* 0x000000ffff0f7224 */ /* 0x000fe400078e0011 */
[----:B------:R-:W-:Y:S02]  /*08c0*/  VIADD R20, R24, UR4 ;  /* 0x0000000418147c36 */ /* 0x000fe40008000000 */
[----:B------:R-:W-:-:S04]  /*08d0*/  IMAD.WIDE.U32 R14, R5, UR10, R14 ;  /* 0x0000000a050e7c25 */ /* 0x000fc8000f8e000e */
[----:B------:R-:W-:Y:S02]  /*08e0*/  IMAD R19, R5, UR11, R10 ;  /* 0x0000000b05137c24 */ /* 0x000fe4000f8e020a */
[----:B------:R-:W-:Y:S02]  /*08f0*/  IMAD.MOV.U32 R21, RZ, RZ, RZ ;  /* 0x000000ffff157224 */ /* 0x000fe400078e00ff */
[----:B------:R-:W-:Y:S02]  /*0900*/  VIADD R16, R20, UR4 ;  /* 0x0000000414107c36 */ /* 0x000fe40008000000 */
[----:B------:R-:W-:Y:S02]  /*0910*/  IMAD.IADD R11, R19, 0x1, R15 ;  /* 0x00000001130b7824 */ /* 0x000fe400078e020f */
[----:B------:R-:W-:-:S04]  /*0920*/  IMAD.WIDE.U32 R20, R5, UR10, R20 ;  /* 0x0000000a05147c25 */ /* 0x000fc8000f8e0014 */
[C---:B------:R-:W-:Y:S01]  /*0930*/  IMAD.SHL.U32 R18, R14.reuse, 0x4, RZ ;  /* 0x000000040e127824 */ /* 0x040fe200078e00ff */
[----:B------:R-:W-:Y:S01]  /*0940*/  SHF.L.U64.HI R14, R14, 0x2, R11 ;  /* 0x000000020e0e7819 */ /* 0x000fe2000001020b */
[----:B------:R-:W-:Y:S01]  /*0950*/  VIADD R12, R16, UR4 ;  /* 0x00000004100c7c36 */ /* 0x000fe20008000000 */
[----:B------:R-:W-:Y:S01]  /*0960*/  IADD3 R11, PT, PT, R19, R21, RZ ;  /* 0x00000015130b7210 */ /* 0x000fe20007ffe0ff */
[----:B------:R-:W-:Y:S01]  /*0970*/  IMAD.MOV.U32 R17, RZ, RZ, RZ ;  /* 0x000000ffff117224 */ /* 0x000fe200078e00ff */
[C---:B------:R-:W-:Y:S01]  /*0980*/  IADD3 R28, P0, PT, R18.reuse, UR12, RZ ;  /* 0x0000000c121c7c10 */ /* 0x040fe2000ff1e0ff */
[----:B------:R-:W-:Y:S01]  /*0990*/  IMAD.MOV.U32 R13, RZ, RZ, RZ ;  /* 0x000000ffff0d7224 */ /* 0x000fe200078e00ff */
[----:B------:R-:W-:Y:S01]  /*09a0*/  IADD3 R24, P1, PT, R18, UR14, RZ ;  /* 0x0000000e12187c10 */ /* 0x000fe2000ff3e0ff */
[C---:B------:R-:W-:Y:S01]  /*09b0*/  IMAD.SHL.U32 R15, R20.reuse, 0x4, RZ ;  /* 0x00000004140f7824 */ /* 0x040fe200078e00ff */
[----:B------:R-:W-:Y:S01]  /*09c0*/  SHF.L.U64.HI R20, R20, 0x2, R11 ;  /* 0x0000000214147819 */ /* 0x000fe2000001020b */
[----:B------:R-:W-:Y:S01]  /*09d0*/  IMAD.WIDE.U32 R16, R5, UR10, R16 ;  /* 0x0000000a05107c25 */ /* 0x000fe2000f8e0010 */
[----:B------:R-:W-:-:S02]  /*09e0*/  IADD3.X R29, PT, PT, R14, UR13, RZ, P0, !PT ;  /* 0x0000000d0e1d7c10 */ /* 0x000fc400087fe4ff */
[----:B------:R-:W-:Y:S01]  /*09f0*/  IADD3 R18, P0, PT, R18, UR16, RZ ;  /* 0x0000001012127c10 */ /* 0x000fe2000ff1e0ff */
[----:B------:R-:W-:Y:S01]  /*0a00*/  IMAD.WIDE.U32 R10, R5, UR10, R12 ;  /* 0x0000000a050a7c25 */ /* 0x000fe2000f8e000c */
[C---:B------:R-:W-:Y:S01]  /*0a10*/  IADD3.X R25, PT, PT, R14.reuse, UR15, RZ, P1, !PT ;  /* 0x0000000f0e197c10 */ /* 0x040fe20008ffe4ff */
[----:B------:R0:W-:Y:S02]  /*0a20*/  STG.E desc[UR8][R28.64], RZ ;  /* 0x000000ff1c007986 */ /* 0x0001e4000c101908 */
[C---:B------:R-:W-:Y:S02]  /*0a30*/  IMAD.IADD R17, R19.reuse, 0x1, R17 ;  /* 0x0000000113117824 */ /* 0x040fe400078e0211 */
[----:B------:R-:W-:Y:S01]  /*0a40*/  IMAD.IADD R27, R19, 0x1, R11 ;  /* 0x00000001131b7824 */ /* 0x000fe200078e020b */
[----:B------:R-:W-:Y:S01]  /*0a50*/  IADD3.X R19, PT, PT, R14, UR17, RZ, P0, !PT ;  /* 0x000000110e137c10 */ /* 0x000fe200087fe4ff */
[C---:B------:R-:W-:Y:S01]  /*0a60*/  IMAD.SHL.U32 R23, R16.reuse, 0x4, RZ ;  /* 0x0000000410177824 */ /* 0x040fe200078e00ff */
[----:B------:R-:W-:Y:S01]  /*0a70*/  SHF.L.U64.HI R13, R16, 0x2, R17 ;  /* 0x00000002100d7819 */ /* 0x000fe20000010211 */
[C---:B------:R-:W-:Y:S01]  /*0a80*/  IMAD.SHL.U32 R26, R10.reuse, 0x4, RZ ;  /* 0x000000040a1a7824 */ /* 0x040fe200078e00ff */
[----:B------:R-:W-:Y:S01]  /*0a90*/  SHF.L.U64.HI R27, R10, 0x2, R27 ;  /* 0x000000020a1b7819 */ /* 0x000fe2000001021b */
[----:B------:R1:W-:Y:S01]  /*0aa0*/  STG.E desc[UR8][R24.64], RZ ;  /* 0x000000ff18007986 */ /* 0x0003e2000c101908 */
[----:B------:R-:W-:-:S02]  /*0ab0*/  IADD3 R16, P0, PT, R15, UR12, RZ ;  /* 0x0000000c0f107c10 */ /* 0x000fc4000ff1e0ff */
[C---:B------:R-:W-:Y:S01]  /*0ac0*/  IADD3 R14, P1, PT, R15.reuse, UR14, RZ ;  /* 0x0000000e0f0e7c10 */ /* 0x040fe2000ff3e0ff */
[----:B------:R-:W-:Y:S01]  /*0ad0*/  STG.E desc[UR8][R18.64], RZ ;  /* 0x000000ff12007986 */ /* 0x000fe2000c101908 */
[----:B------:R-:W-:Y:S02]  /*0ae0*/  IADD3 R10, P2, PT, R15, UR16, RZ ;  /* 0x000000100f0a7c10 */ /* 0x000fe4000ff5e0ff */
[C---:B------:R-:W-:Y:S02]  /*0af0*/  IADD3.X R17, PT, PT, R20.reuse, UR13, RZ, P0, !PT ;  /* 0x0000000d14117c10 */ /* 0x040fe400087fe4ff */
[C---:B------:R-:W-:Y:S02]  /*0b00*/  IADD3.X R15, PT, PT, R20.reuse, UR15, RZ, P1, !PT ;  /* 0x0000000f140f7c10 */ /* 0x040fe40008ffe4ff */
[----:B------:R-:W-:Y:S01]  /*0b10*/  IADD3.X R11, PT, PT, R20, UR17, RZ, P2, !PT ;  /* 0x00000011140b7c10 */ /* 0x000fe200097fe4ff */
[----:B------:R2:W-:Y:S01]  /*0b20*/  STG.E desc[UR8][R16.64], RZ ;  /* 0x000000ff10007986 */ /* 0x0005e2000c101908 */
[----:B------:R-:W-:-:S02]  /*0b30*/  IADD3 R20, P0, PT, R23, UR12, RZ ;  /* 0x0000000c17147c10 */ /* 0x000fc4000ff1e0ff */
[----:B0-----:R-:W-:Y:S01]  /*0b40*/  IADD3 R28, P1, PT, R23, UR16, RZ ;  /* 0x00000010171c7c10 */ /* 0x001fe2000ff3e0ff */
[----:B------:R0:W-:Y:S01]  /*0b50*/  STG.E desc[UR8][R14.64], RZ ;  /* 0x000000ff0e007986 */ /* 0x0001e2000c101908 */
[----:B------:R-:W-:Y:S02]  /*0b60*/  IADD3.X R21, PT, PT, R13, UR13, RZ, P0, !PT ;  /* 0x0000000d0d157c10 */ /* 0x000fe400087fe4ff */
[----:B-1----:R-:W-:Y:S01]  /*0b70*/  IADD3 R24, P0, PT, R23, UR14, RZ ;  /* 0x0000000e17187c10 */ /* 0x002fe2000ff1e0ff */
[----:B------:R-:W-:Y:S01]  /*0b80*/  STG.E desc[UR8][R10.64], RZ ;  /* 0x000000ff0a007986 */ /* 0x000fe2000c101908 */
[C---:B------:R-:W-:Y:S01]  /*0b90*/  IADD3.X R29, PT, PT, R13.reuse, UR17, RZ, P1, !PT ;  /* 0x000000110d1d7c10 */ /* 0x040fe20008ffe4ff */
[----:B--2---:R-:W-:Y:S01]  /*0ba0*/  VIADD R16, R12, UR4 ;  /* 0x000000040c107c36 */ /* 0x004fe20008000000 */
[----:B------:R-:W-:Y:S01]  /*0bb0*/  IADD3.X R25, PT, PT, R13, UR15, RZ, P0, !PT ;  /* 0x0000000f0d197c10 */ /* 0x000fe200087fe4ff */
[----:B------:R-:W-:Y:S01]  /*0bc0*/  STG.E desc[UR8][R20.64], RZ ;  /* 0x000000ff14007986 */ /* 0x000fe2000c101908 */
[C---:B------:R-:W-:Y:S01]  /*0bd0*/  IADD3 R18, P1, PT, R26.reuse, UR14, RZ ;  /* 0x0000000e1a127c10 */ /* 0x040fe2000ff3e0ff */
[----:B------:R-:W-:Y:S01]  /*0be0*/  IMAD.MOV.U32 R17, RZ, RZ, RZ ;  /* 0x000000ffff117224 */ /* 0x000fe200078e00ff */
[C---:B0-----:R-:W-:Y:S01]  /*0bf0*/  IADD3 R14, P0, PT, R26.reuse, UR12, RZ ;  /* 0x0000000c1a0e7c10 */ /* 0x041fe2000ff1e0ff */
[----:B------:R0:W-:Y:S01]  /*0c00*/  STG.E desc[UR8][R24.64], RZ ;  /* 0x000000ff18007986 */ /* 0x0001e2000c101908 */
[----:B------:R-:W-:-:S02]  /*0c10*/  IADD3 R26, P2, PT, R26, UR16, RZ ;  /* 0x000000101a1a7c10 */ /* 0x000fc4000ff5e0ff */
[C---:B------:R-:W-:Y:S01]  /*0c20*/  IADD3.X R15, PT, PT, R27.reuse, UR13, RZ, P0, !PT ;  /* 0x0000000d1b0f7c10 */ /* 0x040fe200087fe4ff */
[----:B------:R2:W-:Y:S01]  /*0c30*/  STG.E desc[UR8][R28.64], RZ ;  /* 0x000000ff1c007986 */ /* 0x0005e2000c101908 */
[C---:B------:R-:W-:Y:S02]  /*0c40*/  IADD3.X R19, PT, PT, R27.reuse, UR15, RZ, P1, !PT ;  /* 0x0000000f1b137c10 */ /* 0x040fe40008ffe4ff */
[----:B------:R-:W-:Y:S01]  /*0c50*/  IADD3.X R27, PT, PT, R27, UR17, RZ, P2, !PT ;  /* 0x000000111b1b7c10 */ /* 0x000fe200097fe4ff */
[----:B------:R2:W-:Y:S01]  /*0c60*/  STG.E desc[UR8][R14.64], RZ ;  /* 0x000000ff0e007986 */ /* 0x0005e2000c101908 */
[----:B------:R-:W-:Y:S02]  /*0c70*/  ISETP.GE.U32.AND P0, PT, R16, UR10, PT ;  /* 0x0000000a10007c0c */ /* 0x000fe4000bf06070 */
[----:B0-----:R-:W-:Y:S01]  /*0c80*/  MOV R24, R16 ;  /* 0x0000001000187202 */ /* 0x001fe20000000f00 */
[----:B------:R2:W-:Y:S01]  /*0c90*/  STG.E desc[UR8][R18.64], RZ ;  /* 0x000000ff12007986 */ /* 0x0005e2000c101908 */
[----:B------:R-:W-:-:S03]  /*0ca0*/  ISETP.GE.U32.AND.EX P0, PT, RZ, UR11, PT, P0 ;  /* 0x0000000bff007c0c */ /* 0x000fc6000bf06100 */
[----:B------:R2:W-:Y:S10]  /*0cb0*/  STG.E desc[UR8][R26.64], RZ ;  /* 0x000000ff1a007986 */ /* 0x0005f4000c101908 */
[----:B--2---:R-:W-:Y:S05]  /*0cc0*/  @!P0 BRA `(.L_x_7) ;  /* 0xfffffff800f08947 */ /* 0x004fea000383ffff */
.L_x_4:
[----:B0-----:R-:W-:Y:S05]  /*0cd0*/  BSYNC.RECONVERGENT B0 ;  /* 0x0000000000007941 */ /* 0x001fea0003800200 */
.L_x_3:
[----:B------:R-:W-:-:S05]  /*0ce0*/  VIADD R4, R4, UR6 ;  /* 0x0000000604047c36 */ /* 0x000fca0008000000 */
[----:B------:R-:W-:Y:S02]  /*0cf0*/  ISETP.GE.U32.AND P0, PT, R4, UR10, PT ;  /* 0x0000000a04007c0c */ /* 0x000fe4000bf06070 */
[----:B------:R-:W-:-:S04]  /*0d00*/  SHF.R.S32.HI R2, RZ, 0x1f, R4 ;  /* 0x0000001fff027819 */ /* 0x000fc80000011404 */
[----:B------:R-:W-:-:S13]  /*0d10*/  ISETP.GE.U32.AND.EX P0, PT, R2, UR11, PT, P0 ;  /* 0x0000000b02007c0c */ /* 0x000fda000bf06100 */
[----:B------:R-:W-:Y:S05]  /*0d20*/  @P0 EXIT ;  /* 0x000000000000094d */ /* 0x000fea0003800000 */
[----:B------:R-:W-:Y:S01]  /*0d30*/  IMAD.MOV.U32 R5, RZ, RZ, R4 ;  /* 0x000000ffff057224 */ /* 0x000fe200078e0004 */
[----:B------:R-:W-:Y:S06]  /*0d40*/  BRA `(.L_x_8) ;  /* 0xfffffff4009c7947 */ /* 0x000fec000383ffff */
        .weak           $__internal_0_$__cuda_sm20_div_u64
        .type           $__internal_0_$__cuda_sm20_div_u64,@function
        .size           $__internal_0_$__cuda_sm20_div_u64,(.L_x_10 - $__internal_0_$__cuda_sm20_div_u64)
$__internal_0_$__cuda_sm20_div_u64:
[----:B------:R-:W-:Y:S02]  /*0d50*/  UMOV UR5, URZ ;  /* 0x000000ff00057c82 */ /* 0x000fe40008000000 */
[----:B------:R-:W0:Y:S08]  /*0d60*/  I2F.U64.RP R9, UR4 ;  /* 0x0000000400097d12 */ /* 0x000e300008309000 */
[----:B0-----:R-:W0:Y:S02]  /*0d70*/  MUFU.RCP R9, R9 ;  /* 0x0000000900097308 */ /* 0x001e240000001000 */
[----:B0-----:R-:W-:-:S06]  /*0d80*/  VIADD R12, R9, 0x1ffffffe ;  /* 0x1ffffffe090c7836 */ /* 0x001fcc0000000000 */
[----:B------:R-:W0:Y:S02]  /*0d90*/  F2I.U64.TRUNC R12, R12 ;  /* 0x0000000c000c7311 */ /* 0x000e24000020d800 */
[----:B0-----:R-:W-:-:S04]  /*0da0*/  IMAD.WIDE.U32 R14, R12, UR4, RZ ;  /* 0x000000040c0e7c25 */ /* 0x001fc8000f8e00ff */
[----:B------:R-:W-:Y:S01]  /*0db0*/  IMAD R15, R13, UR4, R15 ;  /* 0x000000040d0f7c24 */ /* 0x000fe2000f8e020f */
[----:B------:R-:W-:-:S05]  /*0dc0*/  IADD3 R11, P0, PT, RZ, -R14, RZ ;  /* 0x8000000eff0b7210 */ /* 0x000fca0007f1e0ff */
[----:B------:R-:W-:-:S04]  /*0dd0*/  IMAD.HI.U32 R14, R12, R11, RZ ;  /* 0x0000000b0c0e7227 */ /* 0x000fc800078e00ff */
[----:B------:R-:W-:Y:S02]  /*0de0*/  IMAD.X R17, RZ, RZ, ~R15, P0 ;  /* 0x000000ffff117224 */ /* 0x000fe400000e0e0f */
[----:B------:R-:W-:Y:S02]  /*0df0*/  IMAD.MOV.U32 R15, RZ, RZ, R12 ;  /* 0x000000ffff0f7224 */ /* 0x000fe400078e000c */
[-C--:B------:R-:W-:Y:S02]  /*0e00*/  IMAD R19, R13, R17.reuse, RZ ;  /* 0x000000110d137224 */ /* 0x080fe400078e02ff */
[----:B------:R-:W-:-:S04]  /*0e10*/  IMAD.WIDE.U32 R14, P0, R12, R17, R14 ;  /* 0x000000110c0e7225 */ /* 0x000fc8000780000e */
[----:B------:R-:W-:-:S04]  /*0e20*/  IMAD.HI.U32 R9, R13, R17, RZ ;  /* 0x000000110d097227 */ /* 0x000fc800078e00ff */
[----:B------:R-:W-:-:S04]  /*0e30*/  IMAD.HI.U32 R14, P1, R13, R11, R14 ;  /* 0x0000000b0d0e7227 */ /* 0x000fc8000782000e */
[----:B------:R-:W-:Y:S01]  /*0e40*/  IMAD.X R9, R9, 0x1, R13, P0 ;  /* 0x0000000109097824 */ /* 0x000fe200000e060d */
[----:B------:R-:W-:-:S04]  /*0e50*/  IADD3 R15, P2, PT, R19, R14, RZ ;  /* 0x0000000e130f7210 */ /* 0x000fc80007f5e0ff */
[----:B------:R-:W-:Y:S01]  /*0e60*/  IADD3.X R9, PT, PT, RZ, RZ, R9, P2, P1 ;  /* 0x000000ffff097210 */ /* 0x000fe200017e2409 */
[----:B------:R-:W-:-:S03]  /*0e70*/  IMAD.WIDE.U32 R12, R15, UR4, RZ ;  /* 0x000000040f0c7c25 */ /* 0x000fc6000f8e00ff */
[----:B------:R-:W-:Y:S01]  /*0e80*/  IADD3 R11, P0, PT, RZ, -R12, RZ ;  /* 0x8000000cff0b7210 */ /* 0x000fe20007f1e0ff */
[----:B------:R-:W-:Y:S02]  /*0e90*/  IMAD R12, R9, UR4, R13 ;  /* 0x00000004090c7c24 */ /* 0x000fe4000f8e020d */
[----:B------:R-:W-:Y:S02]  /*0ea0*/  IMAD.MOV.U32 R13, RZ, RZ, RZ ;  /* 0x000000ffff0d7224 */ /* 0x000fe400078e00ff */
[----:B------:R-:W-:-:S04]  /*0eb0*/  IMAD.HI.U32 R14, R15, R11, RZ ;  /* 0x0000000b0f0e7227 */ /* 0x000fc800078e00ff */
[----:B------:R-:W-:-:S04]  /*0ec0*/  IMAD.X R12, RZ, RZ, ~R12, P0 ;  /* 0x000000ffff0c7224 */ /* 0x000fc800000e0e0c */
[----:B------:R-:W-:-:S04]  /*0ed0*/  IMAD.WIDE.U32 R14, P0, R15, R12, R14 ;  /* 0x0000000c0f0e7225 */ /* 0x000fc8000780000e */
[C---:B------:R-:W-:Y:S02]  /*0ee0*/  IMAD R16, R9.reuse, R12, RZ ;  /* 0x0000000c09107224 */ /* 0x040fe400078e02ff */
[----:B------:R-:W-:-:S04]  /*0ef0*/  IMAD.HI.U32 R11, P1, R9, R11, R14 ;  /* 0x0000000b090b7227 */ /* 0x000fc8000782000e */
[----:B------:R-:W-:Y:S01]  /*0f00*/  IMAD.HI.U32 R12, R9, R12, RZ ;  /* 0x0000000c090c7227 */ /* 0x000fe200078e00ff */
[----:B------:R-:W-:-:S04]  /*0f10*/  IADD3 R11, P2, PT, R16, R11, RZ ;  /* 0x0000000b100b7210 */ /* 0x000fc80007f5e0ff */
[----:B------:R-:W-:Y:S01]  /*0f20*/  IADD3.X R9, PT, PT, R12, R9, RZ, P0, !PT ;  /* 0x000000090c097210 */ /* 0x000fe200007fe4ff */
[----:B------:R-:W-:-:S03]  /*0f30*/  IMAD.HI.U32 R12, R11, R7, RZ ;  /* 0x000000070b0c7227 */ /* 0x000fc600078e00ff */
[----:B------:R-:W-:Y:S01]  /*0f40*/  IADD3.X R9, PT, PT, RZ, RZ, R9, P2, P1 ;  /* 0x000000ffff097210 */ /* 0x000fe200017e2409 */
[----:B------:R-:W-:-:S04]  /*0f50*/  IMAD.WIDE.U32 R12, R11, R8, R12 ;  /* 0x000000080b0c7225 */ /* 0x000fc800078e000c */
[C---:B------:R-:W-:Y:S02]  /*0f60*/  IMAD R14, R9.reuse, R8, RZ ;  /* 0x00000008090e7224 */ /* 0x040fe400078e02ff */
[----:B------:R-:W-:-:S04]  /*0f70*/  IMAD.HI.U32 R11, P0, R9, R7, R12 ;  /* 0x00000007090b7227 */ /* 0x000fc8000780000c */
[----:B------:R-:W-:Y:S01]  /*0f80*/  IMAD.HI.U32 R9, R9, R8, RZ ;  /* 0x0000000809097227 */ /* 0x000fe200078e00ff */
[----:B------:R-:W-:-:S03]  /*0f90*/  IADD3 R11, P1, PT, R14, R11, RZ ;  /* 0x0000000b0e0b7210 */ /* 0x000fc60007f3e0ff */
[----:B------:R-:W-:Y:S02]  /*0fa0*/  IMAD.X R9, RZ, RZ, R9, P0 ;  /* 0x000000ffff097224 */ /* 0x000fe400000e0609 */
[----:B------:R-:W-:-:S04]  /*0fb0*/  IMAD.WIDE.U32 R12, R11, UR4, RZ ;  /* 0x000000040b0c7c25 */ /* 0x000fc8000f8e00ff */
[----:B------:R-:W-:Y:S01]  /*0fc0*/  IMAD.X R9, RZ, RZ, R9, P1 ;  /* 0x000000ffff097224 */ /* 0x000fe200008e0609 */
[----:B------:R-:W-:-:S03]  /*0fd0*/  IADD3 R14, P0, PT, -R12, R7, RZ ;  /* 0x000000070c0e7210 */ /* 0x000fc60007f1e1ff */
[----:B------:R-:W-:Y:S01]  /*0fe0*/  IMAD R13, R9, UR4, R13 ;  /* 0x00000004090d7c24 */ /* 0x000fe2000f8e020d */
[----:B------:R-:W-:-:S03]  /*0ff0*/  IADD3 R7, P1, PT, R14, -UR4, RZ ;  /* 0x800000040e077c10 */ /* 0x000fc6000ff3e0ff */
[----:B------:R-:W-:Y:S01]  /*1000*/  IMAD.X R16, R8, 0x1, ~R13, P0 ;  /* 0x0000000108107824 */ /* 0x000fe200000e0e0d */
[----:B------:R-:W-:Y:S02]  /*1010*/  ISETP.GE.U32.AND P0, PT, R14, UR4, PT ;  /* 0x000000040e007c0c */ /* 0x000fe4000bf06070 */
[----:B------:R-:W-:Y:S02]  /*1020*/  IADD3 R8, P2, PT, R11, 0x1, RZ ;  /* 0x000000010b087810 */ /* 0x000fe40007f5e0ff */
[C---:B------:R-:W-:Y:S02]  /*1030*/  ISETP.GE.U32.AND.EX P0, PT, R16.reuse, RZ, PT, P0 ;  /* 0x000000ff1000720c */ /* 0x040fe40003f06100 */
[----:B------:R-:W-:Y:S01]  /*1040*/  IADD3.X R13, PT, PT, R16, -0x1, RZ, P1, !PT ;  /* 0xffffffff100d7810 */ /* 0x000fe20000ffe4ff */
[----:B------:R-:W-:Y:S01]  /*1050*/  IMAD.X R12, RZ, RZ, R9, P2 ;  /* 0x000000ffff0c7224 */ /* 0x000fe200010e0609 */
[----:B------:R-:W-:Y:S02]  /*1060*/  SEL R7, R7, R14, P0 ;  /* 0x0000000e07077207 */ /* 0x000fe40000000000 */
[----:B------:R-:W-:-:S02]  /*1070*/  SEL R11, R8, R11, P0 ;  /* 0x0000000b080b7207 */ /* 0x000fc40000000000 */
[----:B------:R-:W-:Y:S02]  /*1080*/  SEL R13, R13, R16, P0 ;  /* 0x000000100d0d7207 */ /* 0x000fe40000000000 */
[----:B------:R-:W-:Y:S02]  /*1090*/  SEL R12, R12, R9, P0 ;  /* 0x000000090c0c7207 */ /* 0x000fe40000000000 */
[----:B------:R-:W-:Y:S02]  /*10a0*/  ISETP.GE.U32.AND P0, PT, R7, UR4, PT ;  /* 0x0000000407007c0c */ /* 0x000fe4000bf06070 */
[----:B------:R-:W-:Y:S02]  /*10b0*/  IADD3 R8, P2, PT, R11, 0x1, RZ ;  /* 0x000000010b087810 */ /* 0x000fe40007f5e0ff */
[----:B------:R-:W-:Y:S02]  /*10c0*/  ISETP.GE.U32.AND.EX P0, PT, R13, RZ, PT, P0 ;  /* 0x000000ff0d00720c */ /* 0x000fe40003f06100 */
[----:B------:R-:W-:Y:S01]  /*10d0*/  ISETP.NE.U32.AND P1, PT, RZ, UR4, PT ;  /* 0x00000004ff007c0c */ /* 0x000fe2000bf25070 */
[----:B------:R-:W-:Y:S01]  /*10e0*/  IMAD.X R9, RZ, RZ, R12, P2 ;  /* 0x000000ffff097224 */ /* 0x000fe200010e060c */
[----:B------:R-:W-:Y:S01]  /*10f0*/  SEL R8, R8, R11, P0 ;  /* 0x0000000b08087207 */ /* 0x000fe20000000000 */
[----:B------:R-:W-:Y:S01]  /*1100*/  IMAD.MOV.U32 R11, RZ, RZ, 0x0 ;  /* 0x00000000ff0b7424 */ /* 0x000fe200078e00ff */
[----:B------:R-:W-:-:S02]  /*1110*/  ISETP.NE.AND.EX P1, PT, RZ, RZ, PT, P1 ;  /* 0x000000ffff00720c */ /* 0x000fc40003f25310 */
[----:B------:R-:W-:Y:S02]  /*1120*/  SEL R9, R9, R12, P0 ;  /* 0x0000000c09097207 */ /* 0x000fe40000000000 */
[----:B------:R-:W-:Y:S02]  /*1130*/  SEL R8, R8, 0xffffffff, P1 ;  /* 0xffffffff08087807 */ /* 0x000fe40000800000 */
[----:B------:R-:W-:Y:S01]  /*1140*/  SEL R9, R9, 0xffffffff, P1 ;  /* 0xffffffff09097807 */ /* 0x000fe20000800000 */
[----:B------:R-:W-:Y:S06]  /*1150*/  RET.REL.NODEC R10 `(_Z10setAllZeroPfS_S_m) ;  /* 0xffffffec0aa87950 */ /* 0x000fec0003c3ffff */
.L_x_9:
[----:B------:R-:W-:-:S00]  /*1160*/  BRA `(.L_x_9) ;  /* 0xfffffffc00fc7947 */ /* 0x000fc0000383ffff */
[----:B------:R-:W-:-:S00]  /*1170*/  NOP ;  /* 0x0000000000007918 */ /* 0x000fc00000000000 */
        /* <DEDUP_REMOVED lines=8> */
.L_x_10:


//--------------------- .nv.shared.reserved.0     --------------------------
	.section	.nv.shared.reserved.0,"aw",@nobits
	.weak		__nv_reservedSMEM_offset_0_alias
	.size		__nv_reservedSMEM_offset_0_alias, 0, 64
	.other		__nv_reservedSMEM_offset_0_alias,@"STO_CUDA_RESERVED_SHARED STV_DEFAULT"
__nv_reservedSMEM_offset_0_alias:
	.zero		0
	.zero		64


//--------------------- .nv.constant0._Z10setAllZeroPfS_S_m --------------------------
	.section	.nv.constant0._Z10setAllZeroPfS_S_m,"a",@progbits
	.sectionflags	@""
	.align	4
.nv.constant0._Z10setAllZeroPfS_S_m:
	.zero		928


//--------------------- SYMBOLS --------------------------

	.type		.nv.reservedSmem.offset0,@object
	.size		.nv.reservedSmem.offset0,0x4
